//
// Generated by NVIDIA NVVM Compiler
//
// Compiler Build ID: CL-36424714
// Cuda compilation tools, release 13.0, V13.0.88
// Based on NVVM 20.0.0
//

.version 9.0
.target sm_100
.address_size 64

	// .globl	_Z12multi_threadv
.extern .func  (.param .b32 func_retval0) vprintf
(
	.param .b64 vprintf_param_0,
	.param .b64 vprintf_param_1
)
;
.global .align 1 .b8 $str[31] = {72, 101, 108, 108, 111, 44, 32, 119, 111, 114, 108, 100, 32, 102, 114, 111, 109, 32, 116, 104, 101, 32, 100, 101, 118, 105, 99, 101, 33, 10};

.visible .entry _Z12multi_threadv()
{
	.reg .b32 	%r<3>;
	.reg .b64 	%rd<3>;

	mov.u64 	%rd1, $str;
	cvta.global.u64 	%rd2, %rd1;
	{ // callseq 0, 0
	.param .b64 param0;
	st.param.b64 	[param0], %rd2;
	.param .b64 param1;
	st.param.b64 	[param1], 0;
	.param .b32 retval0;
	call.uni (retval0), 
	vprintf, 
	(
	param0, 
	param1
	);
	ld.param.b32 	%r1, [retval0];
	} // callseq 0
	ret;

}


// ===== COMPILED SASS (sm_100) =====

	.target	sm_100

	.elftype	@"ET_EXEC"


//--------------------- .note.nv.tkinfo           --------------------------
	.section	.note.nv.tkinfo,"",@"SHT_NOTE"
	.sectionflags	@"SHF_NOTE_NV_TKINFO"
	.tkinfo
        /*0018*/ 	.word	0x00000002
        /*0030*/ 	.string	""
        /*0030*/ 	.string	"ptxas"
        /*0030*/ 	.string	"Cuda compilation tools, release 13.0, V13.0.88"
        /*0030*/ 	.string	"Build cuda_13.0.r13.0/compiler.36424714_0"
        /*0030*/ 	.string	"-arch sm_100 -m 64 "



//--------------------- .note.nv.cuinfo           --------------------------
	.section	.note.nv.cuinfo,"",@"SHT_NOTE"
	.sectionflags	@"SHF_NOTE_NV_CUINFO"
        /*0018*/ 	.short	0x0002
        /*001a*/ 	.short	0x0064
        /*001c*/ 	.short	0x0082
	.zero		2


//--------------------- .nv.info                  --------------------------
	.section	.nv.info,"",@"SHT_CUDA_INFO"
	.align	4


	//----- nvinfo : EIATTR_REGCOUNT
	.align		4
        /*0000*/ 	.byte	0x04, 0x2f
        /*0002*/ 	.short	(.L_2 - .L_1)
	.align		4
.L_1:
        /*0004*/ 	.word	index@(_Z12multi_threadv)
        /*0008*/ 	.word	0x00000018


	//----- nvinfo : EIATTR_FRAME_SIZE
	.align		4
.L_2:
        /*000c*/ 	.byte	0x04, 0x11
        /*000e*/ 	.short	(.L_4 - .L_3)
	.align		4
.L_3:
        /*0010*/ 	.word	index@(_Z12multi_threadv)
        /*0014*/ 	.word	0x00000000


	//----- nvinfo : EIATTR_MIN_STACK_SIZE
	.align		4
.L_4:
        /*0018*/ 	.byte	0x04, 0x12
        /*001a*/ 	.short	(.L_6 - .L_5)
	.align		4
.L_5:
        /*001c*/ 	.word	index@(_Z12multi_threadv)
        /*0020*/ 	.word	0x00000000
.L_6:


//--------------------- .nv.compat                --------------------------
	.section	.nv.compat,"",@"SHT_CUDA_COMPAT_INFO"
	.align	4
        /*0000*/ 	.byte	0x02, 0x09, 0x00, 0x00, 0x02, 0x02, 0x01, 0x00, 0x02, 0x05, 0x05, 0x00, 0x03, 0x07, 0x01, 0x01
        /*0010*/ 	.byte	0x02, 0x03, 0x00, 0x00, 0x02, 0x06, 0x01, 0x00, 0x04, 0x0b, 0x08, 0x00, 0x09, 0x00, 0x00, 0x00
        /*0020*/ 	.byte	0x00, 0x00, 0x00, 0x00


//--------------------- .nv.info._Z12multi_threadv --------------------------
	.section	.nv.info._Z12multi_threadv,"",@"SHT_CUDA_INFO"
	.sectionflags	@""
	.align	4


	//----- nvinfo : EIATTR_CUDA_API_VERSION
	.align		4
        /*0000*/ 	.byte	0x04, 0x37
        /*0002*/ 	.short	(.L_8 - .L_7)
.L_7:
        /*0004*/ 	.word	0x00000082


	//----- nvinfo : EIATTR_SPARSE_MMA_MASK
	.align		4
.L_8:
        /*0008*/ 	.byte	0x03, 0x50
        /*000a*/ 	.short	0x0000


	//----- nvinfo : EIATTR_MAXREG_COUNT
	.align		4
        /*000c*/ 	.byte	0x03, 0x1b
        /*000e*/ 	.short	0x00ff


	//----- nvinfo : EIATTR_EXTERNS
	.align		4
        /*0010*/ 	.byte	0x04, 0x0f
        /*0012*/ 	.short	(.L_10 - .L_9)


	//   ....[0]....
	.align		4
.L_9:
        /*0014*/ 	.word	index@(vprintf)


	//----- nvinfo : EIATTR_MERCURY_ISA_VERSION
	.align		4
.L_10:
        /*0018*/ 	.byte	0x03, 0x5f
        /*001a*/ 	.short	0x0101


	//----- nvinfo : EIATTR_VRC_CTA_INIT_COUNT
	.align		4
        /*001c*/ 	.byte	0x02, 0x4a
	.zero		1
	.zero		1


	//----- nvinfo : EIATTR_SYSCALL_OFFSETS
	.align		4
        /*0020*/ 	.byte	0x04, 0x46
        /*0022*/ 	.short	(.L_12 - .L_11)


	//   ....[0]....
.L_11:
        /*0024*/ 	.word	0x00000080


	//----- nvinfo : EIATTR_EXIT_INSTR_OFFSETS
	.align		4
.L_12:
        /*0028*/ 	.byte	0x04, 0x1c
        /*002a*/ 	.short	(.L_14 - .L_13)


	//   ....[0]....
.L_13:
        /*002c*/ 	.word	0x00000090


	//----- nvinfo : EIATTR_SW_WAR
	.align		4
.L_14:
        /*0030*/ 	.byte	0x04, 0x36
        /*0032*/ 	.short	(.L_16 - .L_15)
.L_15:
        /*0034*/ 	.word	0x00000008
.L_16:


//--------------------- .nv.callgraph             --------------------------
	.section	.nv.callgraph,"",@"SHT_CUDA_CALLGRAPH"
	.align	4
	.sectionentsize	8
	.align		4
        /*0000*/ 	.word	0x00000000
	.align		4
        /*0004*/ 	.word	0xffffffff
	.align		4
        /*0008*/ 	.word	index@(_Z12multi_threadv)
	.align		4
        /*000c*/ 	.word	index@(vprintf)
	.align		4
        /*0010*/ 	.word	0x00000000
	.align		4
        /*0014*/ 	.word	0xfffffffe
	.align		4
        /*0018*/ 	.word	0x00000000
	.align		4
        /*001c*/ 	.word	0xfffffffd
	.align		4
        /*0020*/ 	.word	0x00000000
	.align		4
        /*0024*/ 	.word	0xfffffffc


//--------------------- .nv.constant4             --------------------------
	.section	.nv.constant4,"a",@progbits
	.align	8
	.align		8
.nv.constant4:
        /*0000*/ 	.dword	vprintf
	.align		8
        /*0008*/ 	.dword	$str


//--------------------- .text._Z12multi_threadv   --------------------------
	.section	.text._Z12multi_threadv,"ax",@progbits
	.align	128
        .global         _Z12multi_threadv
        .type           _Z12multi_threadv,@function
        .size           _Z12multi_threadv,(.L_x_2 - _Z12multi_threadv)
        .other          _Z12multi_threadv,@"STO_CUDA_ENTRY STV_DEFAULT"
_Z12multi_threadv:
.text._Z12multi_threadv:
[----:B------:R-:W0:Y:S01]  /*0000*/  LDC R1, c[0x0][0x37c] ;  /* 0x0000df00ff017b82 */ /* 0x000e220000000800 */
[----:B------:R-:W-:Y:S01]  /*0010*/  MOV R0, 0x0 ;  /* 0x0000000000007802 */ /* 0x000fe20000000f00 */
[----:B------:R-:W1:Y:S01]  /*0020*/  LDCU.64 UR4, c[0x4][0x8] ;  /* 0x01000100ff0477ac */ /* 0x000e620008000a00 */
[----:B------:R-:W-:-:S05]  /*0030*/  CS2R R6, SRZ ;  /* 0x0000000000067805 */ /* 0x000fca000001ff00 */
[----:B------:R2:W3:Y:S01]  /*0040*/  LDC.64 R2, c[0x4][R0] ;  /* 0x0100000000027b82 */ /* 0x0004e20000000a00 */
[----:B-1----:R-:W-:Y:S02]  /*0050*/  IMAD.U32 R4, RZ, RZ, UR4 ;  /* 0x00000004ff047e24 */ /* 0x002fe4000f8e00ff */
[----:B--2---:R-:W-:-:S07]  /*0060*/  IMAD.U32 R5, RZ, RZ, UR5 ;  /* 0x00000005ff057e24 */ /* 0x004fce000f8e00ff */
[----:B------:R-:W-:-:S07]  /*0070*/  LEPC R20, `(.L_x_0) ;  /* 0x000000001014794e */ /* 0x000fce0000000000 */
[----:B0--3--:R-:W-:Y:S05]  /*0080*/  CALL.ABS.NOINC R2 ;  /* 0x0000000002007343 */ /* 0x009fea0003c00000 */
.L_x_0:
[----:B------:R-:W-:Y:S05]  /*0090*/  EXIT ;  /* 0x000000000000794d */ /* 0x000fea0003800000 */
.L_x_1:
[----:B------:R-:W-:-:S00]  /*00a0*/  BRA `(.L_x_1) ;  /* 0xfffffffc00fc7947 */ /* 0x000fc0000383ffff */
[----:B------:R-:W-:-:S00]  /*00b0*/  NOP ;  /* 0x0000000000007918 */ /* 0x000fc00000000000 */
        /* <DEDUP_REMOVED lines=12> */
.L_x_2:


//--------------------- .nv.global.init           --------------------------
	.section	.nv.global.init,"aw",@progbits
.nv.global.init:
	.type		$str,@object
	.size		$str,(.L_0 - $str)
$str:
        /*0000*/ 	.byte	0x48, 0x65, 0x6c, 0x6c, 0x6f, 0x2c, 0x20, 0x77, 0x6f, 0x72, 0x6c, 0x64, 0x20, 0x66, 0x72, 0x6f
        /*0010*/ 	.byte	0x6d, 0x20, 0x74, 0x68, 0x65, 0x20, 0x64, 0x65, 0x76, 0x69, 0x63, 0x65, 0x21, 0x0a, 0x00
.L_0:


//--------------------- .nv.shared.reserved.0     --------------------------
	.section	.nv.shared.reserved.0,"aw",@nobits
	.weak		__nv_reservedSMEM_offset_0_alias
	.size		__nv_reservedSMEM_offset_0_alias, 0, 64
	.other		__nv_reservedSMEM_offset_0_alias,@"STO_CUDA_RESERVED_SHARED STV_DEFAULT"
__nv_reservedSMEM_offset_0_alias:
	.zero		0
	.zero		64


//--------------------- .nv.constant0._Z12multi_threadv --------------------------
	.section	.nv.constant0._Z12multi_threadv,"a",@progbits
	.sectionflags	@""
	.align	4
.nv.constant0._Z12multi_threadv:
	.zero		896


//--------------------- SYMBOLS --------------------------

	.type		.nv.reservedSmem.offset0,@object
	.size		.nv.reservedSmem.offset0,0x4
	.type		vprintf,@function
